//
// Generated by NVIDIA NVVM Compiler
//
// Compiler Build ID: CL-36424714
// Cuda compilation tools, release 13.0, V13.0.88
// Based on NVVM 20.0.0
//

.version 9.0
.target sm_100
.address_size 64

	// .globl	_Z15matrix_multiplyPdS_S_mmmi

.visible .entry _Z15matrix_multiplyPdS_S_mmmi(
	.param .u64 .ptr .align 1 _Z15matrix_multiplyPdS_S_mmmi_param_0,
	.param .u64 .ptr .align 1 _Z15matrix_multiplyPdS_S_mmmi_param_1,
	.param .u64 .ptr .align 1 _Z15matrix_multiplyPdS_S_mmmi_param_2,
	.param .u64 _Z15matrix_multiplyPdS_S_mmmi_param_3,
	.param .u64 _Z15matrix_multiplyPdS_S_mmmi_param_4,
	.param .u64 _Z15matrix_multiplyPdS_S_mmmi_param_5,
	.param .u32 _Z15matrix_multiplyPdS_S_mmmi_param_6
)
{
	.reg .pred 	%p<13>;
	.reg .b32 	%r<29>;
	.reg .b64 	%rd<67>;
	.reg .b64 	%fd<115>;

	ld.param.u64 	%rd14, [_Z15matrix_multiplyPdS_S_mmmi_param_0];
	ld.param.u64 	%rd16, [_Z15matrix_multiplyPdS_S_mmmi_param_2];
	ld.param.u64 	%rd17, [_Z15matrix_multiplyPdS_S_mmmi_param_3];
	ld.param.u64 	%rd18, [_Z15matrix_multiplyPdS_S_mmmi_param_4];
	ld.param.u64 	%rd19, [_Z15matrix_multiplyPdS_S_mmmi_param_5];
	ld.param.u32 	%r16, [_Z15matrix_multiplyPdS_S_mmmi_param_6];
	mov.u32 	%r17, %ctaid.x;
	mov.u32 	%r18, %ntid.x;
	mov.u32 	%r19, %tid.x;
	mad.lo.s32 	%r1, %r17, %r18, %r19;
	setp.ge.s32 	%p1, %r1, %r16;
	@%p1 bra 	$L__BB0_17;
	cvta.to.global.u64 	%rd20, %rd16;
	cvta.to.global.u64 	%rd1, %rd14;
	cvt.s64.s32 	%rd21, %r1;
	mul.lo.s64 	%rd2, %rd17, %rd21;
	add.s64 	%rd3, %rd1, %rd2;
	mad.lo.s64 	%rd4, %rd19, %rd21, %rd20;
	setp.lt.s32 	%p2, %r16, 1;
	@%p2 bra 	$L__BB0_17;
	and.b32  	%r2, %r16, 15;
	and.b32  	%r3, %r16, 7;
	and.b32  	%r4, %r16, 2147483632;
	and.b32  	%r5, %r16, 3;
	neg.s32 	%r6, %r4;
	add.s64 	%rd22, %rd2, %rd1;
	add.s64 	%rd5, %rd22, 64;
	mov.b32 	%r24, 0;
$L__BB0_3:
	ld.param.u64 	%rd64, [_Z15matrix_multiplyPdS_S_mmmi_param_1];
	setp.lt.u32 	%p3, %r16, 16;
	cvta.to.global.u64 	%rd23, %rd64;
	mul.wide.u32 	%rd24, %r24, 8;
	add.s64 	%rd6, %rd23, %rd24;
	mov.f64 	%fd114, 0d0000000000000000;
	mov.b32 	%r27, 0;
	@%p3 bra 	$L__BB0_6;
	mov.f64 	%fd114, 0d0000000000000000;
	mov.u64 	%rd65, %rd5;
	mov.u64 	%rd66, %rd6;
	mov.u32 	%r25, %r6;
$L__BB0_5:
	.pragma "nounroll";
	ld.global.f64 	%fd18, [%rd65+-64];
	ld.global.f64 	%fd19, [%rd66];
	fma.rn.f64 	%fd20, %fd18, %fd19, %fd114;
	ld.global.f64 	%fd21, [%rd65+-56];
	add.s64 	%rd25, %rd66, %rd18;
	ld.global.f64 	%fd22, [%rd25];
	fma.rn.f64 	%fd23, %fd21, %fd22, %fd20;
	ld.global.f64 	%fd24, [%rd65+-48];
	add.s64 	%rd26, %rd25, %rd18;
	ld.global.f64 	%fd25, [%rd26];
	fma.rn.f64 	%fd26, %fd24, %fd25, %fd23;
	ld.global.f64 	%fd27, [%rd65+-40];
	add.s64 	%rd27, %rd26, %rd18;
	ld.global.f64 	%fd28, [%rd27];
	fma.rn.f64 	%fd29, %fd27, %fd28, %fd26;
	ld.global.f64 	%fd30, [%rd65+-32];
	add.s64 	%rd28, %rd27, %rd18;
	ld.global.f64 	%fd31, [%rd28];
	fma.rn.f64 	%fd32, %fd30, %fd31, %fd29;
	ld.global.f64 	%fd33, [%rd65+-24];
	add.s64 	%rd29, %rd28, %rd18;
	ld.global.f64 	%fd34, [%rd29];
	fma.rn.f64 	%fd35, %fd33, %fd34, %fd32;
	ld.global.f64 	%fd36, [%rd65+-16];
	add.s64 	%rd30, %rd29, %rd18;
	ld.global.f64 	%fd37, [%rd30];
	fma.rn.f64 	%fd38, %fd36, %fd37, %fd35;
	ld.global.f64 	%fd39, [%rd65+-8];
	add.s64 	%rd31, %rd30, %rd18;
	ld.global.f64 	%fd40, [%rd31];
	fma.rn.f64 	%fd41, %fd39, %fd40, %fd38;
	ld.global.f64 	%fd42, [%rd65];
	add.s64 	%rd32, %rd31, %rd18;
	ld.global.f64 	%fd43, [%rd32];
	fma.rn.f64 	%fd44, %fd42, %fd43, %fd41;
	ld.global.f64 	%fd45, [%rd65+8];
	add.s64 	%rd33, %rd32, %rd18;
	ld.global.f64 	%fd46, [%rd33];
	fma.rn.f64 	%fd47, %fd45, %fd46, %fd44;
	ld.global.f64 	%fd48, [%rd65+16];
	add.s64 	%rd34, %rd33, %rd18;
	ld.global.f64 	%fd49, [%rd34];
	fma.rn.f64 	%fd50, %fd48, %fd49, %fd47;
	ld.global.f64 	%fd51, [%rd65+24];
	add.s64 	%rd35, %rd34, %rd18;
	ld.global.f64 	%fd52, [%rd35];
	fma.rn.f64 	%fd53, %fd51, %fd52, %fd50;
	ld.global.f64 	%fd54, [%rd65+32];
	add.s64 	%rd36, %rd35, %rd18;
	ld.global.f64 	%fd55, [%rd36];
	fma.rn.f64 	%fd56, %fd54, %fd55, %fd53;
	ld.global.f64 	%fd57, [%rd65+40];
	add.s64 	%rd37, %rd36, %rd18;
	ld.global.f64 	%fd58, [%rd37];
	fma.rn.f64 	%fd59, %fd57, %fd58, %fd56;
	ld.global.f64 	%fd60, [%rd65+48];
	add.s64 	%rd38, %rd37, %rd18;
	ld.global.f64 	%fd61, [%rd38];
	fma.rn.f64 	%fd62, %fd60, %fd61, %fd59;
	ld.global.f64 	%fd63, [%rd65+56];
	add.s64 	%rd39, %rd38, %rd18;
	ld.global.f64 	%fd64, [%rd39];
	fma.rn.f64 	%fd114, %fd63, %fd64, %fd62;
	add.s32 	%r25, %r25, 16;
	shl.b64 	%rd40, %rd18, 4;
	add.s64 	%rd66, %rd66, %rd40;
	add.s64 	%rd65, %rd65, 128;
	setp.ne.s32 	%p4, %r25, 0;
	mov.u32 	%r27, %r4;
	@%p4 bra 	$L__BB0_5;
$L__BB0_6:
	setp.eq.s32 	%p5, %r2, 0;
	@%p5 bra 	$L__BB0_16;
	add.s32 	%r22, %r2, -1;
	setp.lt.u32 	%p6, %r22, 7;
	@%p6 bra 	$L__BB0_9;
	cvt.u64.u32 	%rd41, %r27;
	mul.wide.u32 	%rd42, %r27, 8;
	add.s64 	%rd43, %rd3, %rd42;
	ld.global.f64 	%fd66, [%rd43];
	mad.lo.s64 	%rd44, %rd18, %rd41, %rd6;
	ld.global.f64 	%fd67, [%rd44];
	fma.rn.f64 	%fd68, %fd66, %fd67, %fd114;
	ld.global.f64 	%fd69, [%rd43+8];
	add.s64 	%rd45, %rd44, %rd18;
	ld.global.f64 	%fd70, [%rd45];
	fma.rn.f64 	%fd71, %fd69, %fd70, %fd68;
	ld.global.f64 	%fd72, [%rd43+16];
	add.s64 	%rd46, %rd45, %rd18;
	ld.global.f64 	%fd73, [%rd46];
	fma.rn.f64 	%fd74, %fd72, %fd73, %fd71;
	ld.global.f64 	%fd75, [%rd43+24];
	add.s64 	%rd47, %rd46, %rd18;
	ld.global.f64 	%fd76, [%rd47];
	fma.rn.f64 	%fd77, %fd75, %fd76, %fd74;
	ld.global.f64 	%fd78, [%rd43+32];
	add.s64 	%rd48, %rd47, %rd18;
	ld.global.f64 	%fd79, [%rd48];
	fma.rn.f64 	%fd80, %fd78, %fd79, %fd77;
	ld.global.f64 	%fd81, [%rd43+40];
	add.s64 	%rd49, %rd48, %rd18;
	ld.global.f64 	%fd82, [%rd49];
	fma.rn.f64 	%fd83, %fd81, %fd82, %fd80;
	ld.global.f64 	%fd84, [%rd43+48];
	add.s64 	%rd50, %rd49, %rd18;
	ld.global.f64 	%fd85, [%rd50];
	fma.rn.f64 	%fd86, %fd84, %fd85, %fd83;
	ld.global.f64 	%fd87, [%rd43+56];
	add.s64 	%rd51, %rd50, %rd18;
	ld.global.f64 	%fd88, [%rd51];
	fma.rn.f64 	%fd114, %fd87, %fd88, %fd86;
	add.s32 	%r27, %r27, 8;
$L__BB0_9:
	setp.eq.s32 	%p7, %r3, 0;
	@%p7 bra 	$L__BB0_16;
	add.s32 	%r23, %r3, -1;
	setp.lt.u32 	%p8, %r23, 3;
	@%p8 bra 	$L__BB0_12;
	cvt.u64.u32 	%rd52, %r27;
	mul.wide.u32 	%rd53, %r27, 8;
	add.s64 	%rd54, %rd3, %rd53;
	ld.global.f64 	%fd90, [%rd54];
	mad.lo.s64 	%rd55, %rd18, %rd52, %rd6;
	ld.global.f64 	%fd91, [%rd55];
	fma.rn.f64 	%fd92, %fd90, %fd91, %fd114;
	ld.global.f64 	%fd93, [%rd54+8];
	add.s64 	%rd56, %rd55, %rd18;
	ld.global.f64 	%fd94, [%rd56];
	fma.rn.f64 	%fd95, %fd93, %fd94, %fd92;
	ld.global.f64 	%fd96, [%rd54+16];
	add.s64 	%rd57, %rd56, %rd18;
	ld.global.f64 	%fd97, [%rd57];
	fma.rn.f64 	%fd98, %fd96, %fd97, %fd95;
	ld.global.f64 	%fd99, [%rd54+24];
	add.s64 	%rd58, %rd57, %rd18;
	ld.global.f64 	%fd100, [%rd58];
	fma.rn.f64 	%fd114, %fd99, %fd100, %fd98;
	add.s32 	%r27, %r27, 4;
$L__BB0_12:
	setp.eq.s32 	%p9, %r5, 0;
	@%p9 bra 	$L__BB0_16;
	setp.eq.s32 	%p10, %r5, 1;
	cvt.u64.u32 	%rd59, %r27;
	mul.wide.u32 	%rd60, %r27, 8;
	add.s64 	%rd11, %rd3, %rd60;
	ld.global.f64 	%fd101, [%rd11];
	mad.lo.s64 	%rd12, %rd18, %rd59, %rd6;
	ld.global.f64 	%fd102, [%rd12];
	fma.rn.f64 	%fd114, %fd101, %fd102, %fd114;
	@%p10 bra 	$L__BB0_16;
	setp.eq.s32 	%p11, %r5, 2;
	ld.global.f64 	%fd103, [%rd11+8];
	add.s64 	%rd13, %rd12, %rd18;
	ld.global.f64 	%fd104, [%rd13];
	fma.rn.f64 	%fd114, %fd103, %fd104, %fd114;
	@%p11 bra 	$L__BB0_16;
	ld.global.f64 	%fd105, [%rd11+16];
	add.s64 	%rd61, %rd13, %rd18;
	ld.global.f64 	%fd106, [%rd61];
	fma.rn.f64 	%fd114, %fd105, %fd106, %fd114;
$L__BB0_16:
	mul.wide.u32 	%rd62, %r24, 8;
	add.s64 	%rd63, %rd4, %rd62;
	st.global.f64 	[%rd63], %fd114;
	add.s32 	%r24, %r24, 1;
	setp.ne.s32 	%p12, %r24, %r16;
	@%p12 bra 	$L__BB0_3;
$L__BB0_17:
	ret;

}


// ===== COMPILED SASS (sm_100) =====

	.target	sm_100

	.elftype	@"ET_EXEC"


//--------------------- .note.nv.tkinfo           --------------------------
	.section	.note.nv.tkinfo,"",@"SHT_NOTE"
	.sectionflags	@"SHF_NOTE_NV_TKINFO"
	.tkinfo
        /*0018*/ 	.word	0x00000002
        /*0030*/ 	.string	""
        /*0030*/ 	.string	"ptxas"
        /*0030*/ 	.string	"Cuda compilation tools, release 13.0, V13.0.88"
        /*0030*/ 	.string	"Build cuda_13.0.r13.0/compiler.36424714_0"
        /*0030*/ 	.string	"-arch sm_100 -m 64 "



//--------------------- .note.nv.cuinfo           --------------------------
	.section	.note.nv.cuinfo,"",@"SHT_NOTE"
	.sectionflags	@"SHF_NOTE_NV_CUINFO"
        /*0018*/ 	.short	0x0002
        /*001a*/ 	.short	0x0064
        /*001c*/ 	.short	0x0082
	.zero		2


//--------------------- .nv.info                  --------------------------
	.section	.nv.info,"",@"SHT_CUDA_INFO"
	.align	4


	//----- nvinfo : EIATTR_REGCOUNT
	.align		4
        /*0000*/ 	.byte	0x04, 0x2f
        /*0002*/ 	.short	(.L_1 - .L_0)
	.align		4
.L_0:
        /*0004*/ 	.word	index@(_Z15matrix_multiplyPdS_S_mmmi)
        /*0008*/ 	.word	0x00000020


	//----- nvinfo : EIATTR_FRAME_SIZE
	.align		4
.L_1:
        /*000c*/ 	.byte	0x04, 0x11
        /*000e*/ 	.short	(.L_3 - .L_2)
	.align		4
.L_2:
        /*0010*/ 	.word	index@(_Z15matrix_multiplyPdS_S_mmmi)
        /*0014*/ 	.word	0x00000000


	//----- nvinfo : EIATTR_MIN_STACK_SIZE
	.align		4
.L_3:
        /*0018*/ 	.byte	0x04, 0x12
        /*001a*/ 	.short	(.L_5 - .L_4)
	.align		4
.L_4:
        /*001c*/ 	.word	index@(_Z15matrix_multiplyPdS_S_mmmi)
        /*0020*/ 	.word	0x00000000
.L_5:


//--------------------- .nv.compat                --------------------------
	.section	.nv.compat,"",@"SHT_CUDA_COMPAT_INFO"
	.align	4
        /*0000*/ 	.byte	0x02, 0x09, 0x00, 0x00, 0x02, 0x02, 0x01, 0x00, 0x02, 0x05, 0x05, 0x00, 0x03, 0x07, 0x01, 0x01
        /*0010*/ 	.byte	0x02, 0x03, 0x00, 0x00, 0x02, 0x06, 0x01, 0x00, 0x04, 0x0b, 0x08, 0x00, 0x01, 0x00, 0x00, 0x00
        /*0020*/ 	.byte	0x00, 0x00, 0x00, 0x00


//--------------------- .nv.info._Z15matrix_multiplyPdS_S_mmmi --------------------------
	.section	.nv.info._Z15matrix_multiplyPdS_S_mmmi,"",@"SHT_CUDA_INFO"
	.sectionflags	@""
	.align	4


	//----- nvinfo : EIATTR_CUDA_API_VERSION
	.align		4
        /*0000*/ 	.byte	0x04, 0x37
        /*0002*/ 	.short	(.L_7 - .L_6)
.L_6:
        /*0004*/ 	.word	0x00000082


	//----- nvinfo : EIATTR_KPARAM_INFO
	.align		4
.L_7:
        /*0008*/ 	.byte	0x04, 0x17
        /*000a*/ 	.short	(.L_9 - .L_8)
.L_8:
        /*000c*/ 	.word	0x00000000
        /*0010*/ 	.short	0x0006
        /*0012*/ 	.short	0x0030
        /*0014*/ 	.byte	0x00, 0xf0, 0x11, 0x00


	//----- nvinfo : EIATTR_KPARAM_INFO
	.align		4
.L_9:
        /*0018*/ 	.byte	0x04, 0x17
        /*001a*/ 	.short	(.L_11 - .L_10)
.L_10:
        /*001c*/ 	.word	0x00000000
        /*0020*/ 	.short	0x0005
        /*0022*/ 	.short	0x0028
        /*0024*/ 	.byte	0x00, 0xf0, 0x21, 0x00


	//----- nvinfo : EIATTR_KPARAM_INFO
	.align		4
.L_11:
        /*0028*/ 	.byte	0x04, 0x17
        /*002a*/ 	.short	(.L_13 - .L_12)
.L_12:
        /*002c*/ 	.word	0x00000000
        /*0030*/ 	.short	0x0004
        /*0032*/ 	.short	0x0020
        /*0034*/ 	.byte	0x00, 0xf0, 0x21, 0x00


	//----- nvinfo : EIATTR_KPARAM_INFO
	.align		4
.L_13:
        /*0038*/ 	.byte	0x04, 0x17
        /*003a*/ 	.short	(.L_15 - .L_14)
.L_14:
        /*003c*/ 	.word	0x00000000
        /*0040*/ 	.short	0x0003
        /*0042*/ 	.short	0x0018
        /*0044*/ 	.byte	0x00, 0xf0, 0x21, 0x00


	//----- nvinfo : EIATTR_KPARAM_INFO
	.align		4
.L_15:
        /*0048*/ 	.byte	0x04, 0x17
        /*004a*/ 	.short	(.L_17 - .L_16)
.L_16:
        /*004c*/ 	.word	0x00000000
        /*0050*/ 	.short	0x0002
        /*0052*/ 	.short	0x0010
        /*0054*/ 	.byte	0x00, 0xf5, 0x21, 0x00


	//----- nvinfo : EIATTR_KPARAM_INFO
	.align		4
.L_17:
        /*0058*/ 	.byte	0x04, 0x17
        /*005a*/ 	.short	(.L_19 - .L_18)
.L_18:
        /*005c*/ 	.word	0x00000000
        /*0060*/ 	.short	0x0001
        /*0062*/ 	.short	0x0008
        /*0064*/ 	.byte	0x00, 0xf5, 0x21, 0x00


	//----- nvinfo : EIATTR_KPARAM_INFO
	.align		4
.L_19:
        /*0068*/ 	.byte	0x04, 0x17
        /*006a*/ 	.short	(.L_21 - .L_20)
.L_20:
        /*006c*/ 	.word	0x00000000
        /*0070*/ 	.short	0x0000
        /*0072*/ 	.short	0x0000
        /*0074*/ 	.byte	0x00, 0xf5, 0x21, 0x00


	//----- nvinfo : EIATTR_SPARSE_MMA_MASK
	.align		4
.L_21:
        /*0078*/ 	.byte	0x03, 0x50
        /*007a*/ 	.short	0x0000


	//----- nvinfo : EIATTR_MAXREG_COUNT
	.align		4
        /*007c*/ 	.byte	0x03, 0x1b
        /*007e*/ 	.short	0x00ff


	//----- nvinfo : EIATTR_MERCURY_ISA_VERSION
	.align		4
        /*0080*/ 	.byte	0x03, 0x5f
        /*0082*/ 	.short	0x0101


	//----- nvinfo : EIATTR_VRC_CTA_INIT_COUNT
	.align		4
        /*0084*/ 	.byte	0x02, 0x4a
	.zero		1
	.zero		1


	//----- nvinfo : EIATTR_EXIT_INSTR_OFFSETS
	.align		4
        /*0088*/ 	.byte	0x04, 0x1c
        /*008a*/ 	.short	(.L_23 - .L_22)


	//   ....[0]....
.L_22:
        /*008c*/ 	.word	0x00000070


	//   ....[1]....
        /*0090*/ 	.word	0x00000150


	//   ....[2]....
        /*0094*/ 	.word	0x00001340


	//----- nvinfo : EIATTR_CBANK_PARAM_SIZE
	.align		4
.L_23:
        /*0098*/ 	.byte	0x03, 0x19
        /*009a*/ 	.short	0x0034


	//----- nvinfo : EIATTR_PARAM_CBANK
	.align		4
        /*009c*/ 	.byte	0x04, 0x0a
        /*009e*/ 	.short	(.L_25 - .L_24)
	.align		4
.L_24:
        /*00a0*/ 	.word	index@(.nv.constant0._Z15matrix_multiplyPdS_S_mmmi)
        /*00a4*/ 	.short	0x0380
        /*00a6*/ 	.short	0x0034


	//----- nvinfo : EIATTR_SW_WAR
	.align		4
.L_25:
        /*00a8*/ 	.byte	0x04, 0x36
        /*00aa*/ 	.short	(.L_27 - .L_26)
.L_26:
        /*00ac*/ 	.word	0x00000008
.L_27:


//--------------------- .nv.callgraph             --------------------------
	.section	.nv.callgraph,"",@"SHT_CUDA_CALLGRAPH"
	.align	4
	.sectionentsize	8
	.align		4
        /*0000*/ 	.word	0x00000000
	.align		4
        /*0004*/ 	.word	0xffffffff
	.align		4
        /*0008*/ 	.word	0x00000000
	.align		4
        /*000c*/ 	.word	0xfffffffe
	.align		4
        /*0010*/ 	.word	0x00000000
	.align		4
        /*0014*/ 	.word	0xfffffffd
	.align		4
        /*0018*/ 	.word	0x00000000
	.align		4
        /*001c*/ 	.word	0xfffffffc


//--------------------- .text._Z15matrix_multiplyPdS_S_mmmi --------------------------
	.section	.text._Z15matrix_multiplyPdS_S_mmmi,"ax",@progbits
	.align	128
        .global         _Z15matrix_multiplyPdS_S_mmmi
        .type           _Z15matrix_multiplyPdS_S_mmmi,@function
        .size           _Z15matrix_multiplyPdS_S_mmmi,(.L_x_7 - _Z15matrix_multiplyPdS_S_mmmi)
        .other          _Z15matrix_multiplyPdS_S_mmmi,@"STO_CUDA_ENTRY STV_DEFAULT"
_Z15matrix_multiplyPdS_S_mmmi:
.text._Z15matrix_multiplyPdS_S_mmmi:
[----:B------:R-:W-:Y:S01]  /*0000*/  LDC R1, c[0x0][0x37c] ;  /* 0x0000df00ff017b82 */ /* 0x000fe20000000800 */
[----:B------:R-:W0:Y:S07]  /*0010*/  S2R R0, SR_TID.X ;  /* 0x0000000000007919 */ /* 0x000e2e0000002100 */
[----:B------:R-:W0:Y:S01]  /*0020*/  S2UR UR4, SR_CTAID.X ;  /* 0x00000000000479c3 */ /* 0x000e220000002500 */
[----:B------:R-:W1:Y:S07]  /*0030*/  LDCU UR5, c[0x0][0x3b0] ;  /* 0x00007600ff0577ac */ /* 0x000e6e0008000800 */
[----:B------:R-:W0:Y:S02]  /*0040*/  LDC R7, c[0x0][0x360] ;  /* 0x0000d800ff077b82 */ /* 0x000e240000000800 */
[----:B0-----:R-:W-:-:S05]  /*0050*/  IMAD R7, R7, UR4, R0 ;  /* 0x0000000407077c24 */ /* 0x001fca000f8e0200 */
[----:B-1----:R-:W-:-:S13]  /*0060*/  ISETP.GE.AND P0, PT, R7, UR5, PT ;  /* 0x0000000507007c0c */ /* 0x002fda000bf06270 */
[----:B------:R-:W-:Y:S05]  /*0070*/  @P0 EXIT ;  /* 0x000000000000094d */ /* 0x000fea0003800000 */
[----:B------:R-:W0:Y:S01]  /*0080*/  LDC.64 R4, c[0x0][0x380] ;  /* 0x0000e000ff047b82 */ /* 0x000e220000000a00 */
[----:B------:R-:W1:Y:S01]  /*0090*/  LDCU.64 UR6, c[0x0][0x398] ;  /* 0x00007300ff0677ac */ /* 0x000e620008000a00 */
[----:B------:R-:W-:Y:S01]  /*00a0*/  SHF.R.S32.HI R0, RZ, 0x1f, R7 ;  /* 0x0000001fff007819 */ /* 0x000fe20000011407 */
[----:B------:R-:W2:Y:S05]  /*00b0*/  LDCU.64 UR8, c[0x0][0x3a8] ;  /* 0x00007500ff0877ac */ /* 0x000eaa0008000a00 */
[----:B------:R-:W3:Y:S01]  /*00c0*/  LDC.64 R2, c[0x0][0x390] ;  /* 0x0000e400ff027b82 */ /* 0x000ee20000000a00 */
[----:B------:R-:W-:-:S06]  /*00d0*/  UISETP.GE.AND UP0, UPT, UR5, 0x1, UPT ;  /* 0x000000010500788c */ /* 0x000fcc000bf06270 */
[----:B------:R-:W-:Y:S01]  /*00e0*/  PLOP3.LUT P0, PT, PT, PT, UP0, 0x80, 0x8 ;  /* 0x000000000008781c */ /* 0x000fe20003f0f008 */
[C---:B-1----:R-:W-:Y:S02]  /*00f0*/  IMAD R6, R0.reuse, UR6, RZ ;  /* 0x0000000600067c24 */ /* 0x042fe4000f8e02ff */
[----:B--2---:R-:W-:Y:S02]  /*0100*/  IMAD R0, R0, UR8, RZ ;  /* 0x0000000800007c24 */ /* 0x004fe4000f8e02ff */
[C---:B------:R-:W-:Y:S02]  /*0110*/  IMAD R9, R7.reuse, UR7, R6 ;  /* 0x0000000707097c24 */ /* 0x040fe4000f8e0206 */
[----:B0-----:R-:W-:-:S04]  /*0120*/  IMAD.WIDE.U32 R4, R7, UR6, R4 ;  /* 0x0000000607047c25 */ /* 0x001fc8000f8e0004 */
[C---:B------:R-:W-:Y:S02]  /*0130*/  IMAD R21, R7.reuse, UR9, R0 ;  /* 0x0000000907157c24 */ /* 0x040fe4000f8e0200 */
[----:B---3--:R-:W-:Y:S01]  /*0140*/  IMAD.WIDE.U32 R2, R7, UR8, R2 ;  /* 0x0000000807027c25 */ /* 0x008fe2000f8e0002 */
[----:B------:R-:W-:Y:S06]  /*0150*/  @!P0 EXIT ;  /* 0x000000000000894d */ /* 0x000fec0003800000 */
[----:B------:R-:W-:Y:S01]  /*0160*/  IADD3 R0, P0, PT, R4, 0x40, RZ ;  /* 0x0000004004007810 */ /* 0x000fe20007f1e0ff */
[----:B------:R-:W-:Y:S01]  /*0170*/  ULOP3.LUT UR8, UR5, 0x7ffffff0, URZ, 0xc0, !UPT ;  /* 0x7ffffff005087892 */ /* 0x000fe2000f8ec0ff */
[----:B------:R-:W-:Y:S01]  /*0180*/  IADD3 R5, PT, PT, R5, R9, RZ ;  /* 0x0000000905057210 */ /* 0x000fe20007ffe0ff */
[----:B------:R-:W-:Y:S01]  /*0190*/  IMAD.IADD R21, R3, 0x1, R21 ;  /* 0x0000000103157824 */ /* 0x000fe200078e0215 */
[----:B------:R-:W-:Y:S02]  /*01a0*/  ULOP3.LUT UR20, UR5, 0xf, URZ, 0xc0, !UPT ;  /* 0x0000000f05147892 */ /* 0x000fe4000f8ec0ff */
[----:B------:R-:W-:Y:S01]  /*01b0*/  IADD3.X R20, PT, PT, RZ, R5, RZ, P0, !PT ;  /* 0x00000005ff147210 */ /* 0x000fe200007fe4ff */
[----:B------:R-:W-:Y:S01]  /*01c0*/  ULOP3.LUT UR21, UR5, 0x7, URZ, 0xc0, !UPT ;  /* 0x0000000705157892 */ /* 0x000fe2000f8ec0ff */
[----:B------:R-:W0:Y:S01]  /*01d0*/  LDCU.64 UR14, c[0x0][0x358] ;  /* 0x00006b00ff0e77ac */ /* 0x000e220008000a00 */
[----:B------:R-:W-:Y:S02]  /*01e0*/  ULOP3.LUT UR22, UR5, 0x3, URZ, 0xc0, !UPT ;  /* 0x0000000305167892 */ /* 0x000fe4000f8ec0ff */
[----:B------:R-:W-:Y:S01]  /*01f0*/  UIADD3 UR9, UPT, UPT, -UR8, URZ, URZ ;  /* 0x000000ff08097290 */ /* 0x000fe2000fffe1ff */
[----:B------:R-:W-:-:S11]  /*0200*/  UMOV UR4, URZ ;  /* 0x000000ff00047c82 */ /* 0x000fd60008000000 */
.L_x_5:
[----:B-1----:R-:W1:Y:S01]  /*0210*/  LDCU UR23, c[0x0][0x3b0] ;  /* 0x00007600ff1777ac */ /* 0x002e620008000800 */
[----:B------:R-:W-:Y:S01]  /*0220*/  CS2R R16, SRZ ;  /* 0x0000000000107805 */ /* 0x000fe2000001ff00 */
[----:B------:R-:W2:Y:S01]  /*0230*/  LDCU.64 UR6, c[0x0][0x388] ;  /* 0x00007100ff0677ac */ /* 0x000ea20008000a00 */
[----:B------:R-:W-:Y:S01]  /*0240*/  UMOV UR5, URZ ;  /* 0x000000ff00057c82 */ /* 0x000fe20008000000 */
[----:B-1----:R-:W-:Y:S02]  /*0250*/  UISETP.GE.U32.AND UP0, UPT, UR23, 0x10, UPT ;  /* 0x000000101700788c */ /* 0x002fe4000bf06070 */
[----:B--2---:R-:W-:-:S07]  /*0260*/  UIMAD.WIDE.U32 UR6, UR4, 0x8, UR6 ;  /* 0x00000008040678a5 */ /* 0x004fce000f8e0006 */
[----:B------:R-:W-:Y:S05]  /*0270*/  BRA.U !UP0, `(.L_x_0) ;  /* 0x0000000508f47547 */ /* 0x000fea000b800000 */
[----:B------:R-:W-:Y:S01]  /*0280*/  IMAD.MOV.U32 R6, RZ, RZ, R0 ;  /* 0x000000ffff067224 */ /* 0x000fe200078e0000 */
[----:B------:R-:W-:Y:S02]  /*0290*/  MOV R7, R20 ;  /* 0x0000001400077202 */ /* 0x000fe40000000f00 */
[----:B------:R-:W-:Y:S01]  /*02a0*/  CS2R R16, SRZ ;  /* 0x0000000000107805 */ /* 0x000fe2000001ff00 */
[----:B------:R-:W1:Y:S01]  /*02b0*/  LDCU.64 UR18, c[0x0][0x3a0] ;  /* 0x00007400ff1277ac */ /* 0x000e620008000a00 */
[----:B------:R-:W-:Y:S01]  /*02c0*/  UMOV UR13, UR6 ;  /* 0x00000006000d7c82 */ /* 0x000fe20008000000 */
[----:B------:R-:W-:Y:S01]  /*02d0*/  UMOV UR16, UR7 ;  /* 0x0000000700107c82 */ /* 0x000fe20008000000 */
[----:B------:R-:W-:-:S05]  /*02e0*/  UMOV UR5, UR9 ;  /* 0x0000000900057c82 */ /* 0x000fca0008000000 */
.L_x_1:
[----:B------:R-:W-:Y:S01]  /*02f0*/  IMAD.U32 R18, RZ, RZ, UR13 ;  /* 0x0000000dff127e24 */ /* 0x000fe2000f8e00ff */
[----:B------:R-:W-:Y:S01]  /*0300*/  MOV R19, UR16 ;  /* 0x0000001000137c02 */ /* 0x000fe20008000f00 */
[----:B0-----:R-:W2:Y:S01]  /*0310*/  LDG.E.64 R10, desc[UR14][R6.64+-0x40] ;  /* 0xffffc00e060a7981 */ /* 0x001ea2000c1e1b00 */
[----:B-1----:R-:W-:-:S03]  /*0320*/  UIADD3 UR11, UP0, UPT, UR13, UR18, URZ ;  /* 0x000000120d0b7290 */ /* 0x002fc6000ff1e0ff */
[----:B------:R-:W3:Y:S04]  /*0330*/  LDG.E.64 R14, desc[UR14][R6.64+-0x38] ;  /* 0xffffc80e060e7981 */ /* 0x000ee8000c1e1b00 */
[----:B------:R-:W2:Y:S01]  /*0340*/  LDG.E.64 R18, desc[UR14][R18.64] ;  /* 0x0000000e12127981 */ /* 0x000ea2000c1e1b00 */
[----:B------:R-:W-:Y:S01]  /*0350*/  UIADD3.X UR12, UPT, UPT, UR16, UR19, URZ, UP0, !UPT ;  /* 0x00000013100c7290 */ /* 0x000fe200087fe4ff */
[----:B------:R-:W-:Y:S01]  /*0360*/  IMAD.U32 R12, RZ, RZ, UR11 ;  /* 0x0000000bff0c7e24 */ /* 0x000fe2000f8e00ff */
[----:B------:R-:W-:Y:S01]  /*0370*/  UIADD3 UR11, UP0, UPT, UR11, UR18, URZ ;  /* 0x000000120b0b7290 */ /* 0x000fe2000ff1e0ff */
[----:B------:R-:W4:Y:S03]  /*0380*/  LDG.E.64 R8, desc[UR14][R6.64+-0x30] ;  /* 0xffffd00e06087981 */ /* 0x000f26000c1e1b00 */
[----:B------:R-:W-:Y:S01]  /*0390*/  MOV R13, UR12 ;  /* 0x0000000c000d7c02 */ /* 0x000fe20008000f00 */
[----:B------:R-:W-:-:S05]  /*03a0*/  UIADD3.X UR12, UPT, UPT, UR12, UR19, URZ, UP0, !UPT ;  /* 0x000000130c0c7290 */ /* 0x000fca00087fe4ff */
[----:B------:R-:W3:Y:S01]  /*03b0*/  LDG.E.64 R12, desc[UR14][R12.64] ;  /* 0x0000000e0c0c7981 */ /* 0x000ee2000c1e1b00 */
[----:B------:R-:W-:Y:S01]  /*03c0*/  IMAD.U32 R22, RZ, RZ, UR11 ;  /* 0x0000000bff167e24 */ /* 0x000fe2000f8e00ff */
[----:B------:R-:W-:Y:S01]  /*03d0*/  MOV R23, UR12 ;  /* 0x0000000c00177c02 */ /* 0x000fe20008000f00 */
[----:B------:R-:W-:-:S05]  /*03e0*/  UIADD3 UR11, UP0, UPT, UR11, UR18, URZ ;  /* 0x000000120b0b7290 */ /* 0x000fca000ff1e0ff */
[----:B------:R-:W4:Y:S01]  /*03f0*/  LDG.E.64 R22, desc[UR14][R22.64] ;  /* 0x0000000e16167981 */ /* 0x000f22000c1e1b00 */
[----:B------:R-:W-:Y:S01]  /*0400*/  UIADD3.X UR12, UPT, UPT, UR12, UR19, URZ, UP0, !UPT ;  /* 0x000000130c0c7290 */ /* 0x000fe200087fe4ff */
[----:B------:R-:W-:-:S05]  /*0410*/  IMAD.U32 R24, RZ, RZ, UR11 ;  /* 0x0000000bff187e24 */ /* 0x000fca000f8e00ff */
[----:B------:R-:W-:-:S06]  /*0420*/  MOV R25, UR12 ;  /* 0x0000000c00197c02 */ /* 0x000fcc0008000f00 */
[----:B------:R-:W5:Y:S01]  /*0430*/  LDG.E.64 R24, desc[UR14][R24.64] ;  /* 0x0000000e18187981 */ /* 0x000f62000c1e1b00 */
[----:B------:R-:W-:-:S04]  /*0440*/  UIADD3 UR11, UP0, UPT, UR11, UR18, URZ ;  /* 0x000000120b0b7290 */ /* 0x000fc8000ff1e0ff */
[----:B------:R-:W-:Y:S01]  /*0450*/  UIADD3.X UR12, UPT, UPT, UR12, UR19, URZ, UP0, !UPT ;  /* 0x000000130c0c7290 */ /* 0x000fe200087fe4ff */
[----:B--2---:R-:W-:Y:S01]  /*0460*/  DFMA R16, R10, R18, R16 ;  /* 0x000000120a10722b */ /* 0x004fe20000000010 */
[----:B------:R-:W5:Y:S01]  /*0470*/  LDG.E.64 R10, desc[UR14][R6.64+-0x28] ;  /* 0xffffd80e060a7981 */ /* 0x000f62000c1e1b00 */
[----:B------:R-:W-:-:S03]  /*0480*/  IMAD.U32 R18, RZ, RZ, UR11 ;  /* 0x0000000bff127e24 */ /* 0x000fc6000f8e00ff */
[----:B------:R-:W-:Y:S01]  /*0490*/  MOV R19, UR12 ;  /* 0x0000000c00137c02 */ /* 0x000fe20008000f00 */
[----:B------:R-:W-:-:S05]  /*04a0*/  UIADD3 UR11, UP0, UPT, UR11, UR18, URZ ;  /* 0x000000120b0b7290 */ /* 0x000fca000ff1e0ff */
[----:B------:R-:W2:Y:S01]  /*04b0*/  LDG.E.64 R18, desc[UR14][R18.64] ;  /* 0x0000000e12127981 */ /* 0x000ea2000c1e1b00 */
[----:B---3--:R-:W-:-:S03]  /*04c0*/  DFMA R14, R14, R12, R16 ;  /* 0x0000000c0e0e722b */ /* 0x008fc60000000010 */
[----:B------:R-:W2:Y:S01]  /*04d0*/  LDG.E.64 R12, desc[UR14][R6.64+-0x20] ;  /* 0xffffe00e060c7981 */ /* 0x000ea2000c1e1b00 */
[----:B------:R-:W-:Y:S01]  /*04e0*/  UIADD3.X UR12, UPT, UPT, UR12, UR19, URZ, UP0, !UPT ;  /* 0x000000130c0c7290 */ /* 0x000fe200087fe4ff */
[----:B------:R-:W-:-:S05]  /*04f0*/  IMAD.U32 R16, RZ, RZ, UR11 ;  /* 0x0000000bff107e24 */ /* 0x000fca000f8e00ff */
[----:B------:R-:W-:Y:S01]  /*0500*/  MOV R17, UR12 ;  /* 0x0000000c00117c02 */ /* 0x000fe20008000f00 */
[----:B----4-:R-:W-:Y:S01]  /*0510*/  DFMA R22, R8, R22, R14 ;  /* 0x000000160816722b */ /* 0x010fe2000000000e */
[----:B------:R-:W-:Y:S01]  /*0520*/  UIADD3 UR11, UP0, UPT, UR11, UR18, URZ ;  /* 0x000000120b0b7290 */ /* 0x000fe2000ff1e0ff */
[----:B------:R-:W3:Y:S04]  /*0530*/  LDG.E.64 R14, desc[UR14][R6.64+-0x18] ;  /* 0xffffe80e060e7981 */ /* 0x000ee8000c1e1b00 */
[----:B------:R-:W3:Y:S01]  /*0540*/  LDG.E.64 R16, desc[UR14][R16.64] ;  /* 0x0000000e10107981 */ /* 0x000ee2000c1e1b00 */
[----:B------:R-:W-:Y:S01]  /*0550*/  UIADD3.X UR12, UPT, UPT, UR12, UR19, URZ, UP0, !UPT ;  /* 0x000000130c0c7290 */ /* 0x000fe200087fe4ff */
[----:B------:R-:W-:-:S05]  /*0560*/  IMAD.U32 R8, RZ, RZ, UR11 ;  /* 0x0000000bff087e24 */ /* 0x000fca000f8e00ff */
[----:B------:R-:W-:-:S06]  /*0570*/  MOV R9, UR12 ;  /* 0x0000000c00097c02 */ /* 0x000fcc0008000f00 */
[----:B------:R-:W4:Y:S01]  /*0580*/  LDG.E.64 R8, desc[UR14][R8.64] ;  /* 0x0000000e08087981 */ /* 0x000f22000c1e1b00 */
[----:B------:R-:W-:Y:S01]  /*0590*/  UIADD3 UR11, UP0, UPT, UR11, UR18, URZ ;  /* 0x000000120b0b7290 */ /* 0x000fe2000ff1e0ff */
[----:B-----5:R-:W-:Y:S02]  /*05a0*/  DFMA R24, R10, R24, R22 ;  /* 0x000000180a18722b */ /* 0x020fe40000000016 */
[----:B------:R-:W4:Y:S01]  /*05b0*/  LDG.E.64 R10, desc[UR14][R6.64+-0x10] ;  /* 0xfffff00e060a7981 */ /* 0x000f22000c1e1b00 */
[----:B------:R-:W-:Y:S02]  /*05c0*/  UIADD3.X UR12, UPT, UPT, UR12, UR19, URZ, UP0, !UPT ;  /* 0x000000130c0c7290 */ /* 0x000fe400087fe4ff */
[----:B------:R-:W-:Y:S01]  /*05d0*/  IMAD.U32 R22, RZ, RZ, UR11 ;  /* 0x0000000bff167e24 */ /* 0x000fe2000f8e00ff */
[----:B------:R-:W-:-:S03]  /*05e0*/  UIADD3 UR11, UP0, UPT, UR11, UR18, URZ ;  /* 0x000000120b0b7290 */ /* 0x000fc6000ff1e0ff */
[----:B------:R-:W-:Y:S01]  /*05f0*/  MOV R23, UR12 ;  /* 0x0000000c00177c02 */ /* 0x000fe20008000f00 */
[----:B------:R-:W-:Y:S01]  /*0600*/  UIADD3.X UR12, UPT, UPT, UR12, UR19, URZ, UP0, !UPT ;  /* 0x000000130c0c7290 */ /* 0x000fe200087fe4ff */
[----:B--2---:R-:W-:Y:S01]  /*0610*/  DFMA R18, R12, R18, R24 ;  /* 0x000000120c12722b */ /* 0x004fe20000000018 */
[----:B------:R-:W2:Y:S04]  /*0620*/  LDG.E.64 R12, desc[UR14][R6.64+-0x8] ;  /* 0xfffff80e060c7981 */ /* 0x000ea8000c1e1b00 */
[----:B------:R-:W2:Y:S01]  /*0630*/  LDG.E.64 R22, desc[UR14][R22.64] ;  /* 0x0000000e16167981 */ /* 0x000ea2000c1e1b00 */
[----:B------:R-:W-:Y:S01]  /*0640*/  IMAD.U32 R24, RZ, RZ, UR11 ;  /* 0x0000000bff187e24 */ /* 0x000fe2000f8e00ff */
[----:B------:R-:W-:Y:S01]  /*0650*/  MOV R25, UR12 ;  /* 0x0000000c00197c02 */ /* 0x000fe20008000f00 */
[----:B------:R-:W-:Y:S01]  /*0660*/  UIADD3 UR11, UP0, UPT, UR11, UR18, URZ ;  /* 0x000000120b0b7290 */ /* 0x000fe2000ff1e0ff */
[----:B---3--:R-:W-:-:S04]  /*0670*/  DFMA R16, R14, R16, R18 ;  /* 0x000000100e10722b */ /* 0x008fc80000000012 */
[----:B------:R-:W3:Y:S04]  /*0680*/  LDG.E.64 R24, desc[UR14][R24.64] ;  /* 0x0000000e18187981 */ /* 0x000ee8000c1e1b00 */
[----:B------:R-:W3:Y:S01]  /*0690*/  LDG.E.64 R14, desc[UR14][R6.64] ;  /* 0x0000000e060e7981 */ /* 0x000ee2000c1e1b00 */
[----:B------:R-:W-:Y:S01]  /*06a0*/  UIADD3.X UR12, UPT, UPT, UR12, UR19, URZ, UP0, !UPT ;  /* 0x000000130c0c7290 */ /* 0x000fe200087fe4ff */
[----:B------:R-:W-:-:S05]  /*06b0*/  IMAD.U32 R18, RZ, RZ, UR11 ;  /* 0x0000000bff127e24 */ /* 0x000fca000f8e00ff */
[----:B------:R-:W-:-:S06]  /*06c0*/  MOV R19, UR12 ;  /* 0x0000000c00137c02 */ /* 0x000fcc0008000f00 */
[----:B------:R-:W5:Y:S01]  /*06d0*/  LDG.E.64 R18, desc[UR14][R18.64] ;  /* 0x0000000e12127981 */ /* 0x000f62000c1e1b00 */
[----:B----4-:R-:W-:-:S03]  /*06e0*/  DFMA R10, R10, R8, R16 ;  /* 0x000000080a0a722b */ /* 0x010fc60000000010 */
[----:B------:R-:W5:Y:S01]  /*06f0*/  LDG.E.64 R8, desc[UR14][R6.64+0x8] ;  /* 0x0000080e06087981 */ /* 0x000f62000c1e1b00 */
[----:B------:R-:W-:-:S03]  /*0700*/  UIADD3 UR11, UP0, UPT, UR11, UR18, URZ ;  /* 0x000000120b0b7290 */ /* 0x000fc6000ff1e0ff */
[----:B------:R-:W4:Y:S01]  /*0710*/  LDG.E.64 R16, desc[UR14][R6.64+0x10] ;  /* 0x0000100e06107981 */ /* 0x000f22000c1e1b00 */
[----:B------:R-:W-:Y:S02]  /*0720*/  UIADD3.X UR12, UPT, UPT, UR12, UR19, URZ, UP0, !UPT ;  /* 0x000000130c0c7290 */ /* 0x000fe400087fe4ff */
[----:B------:R-:W-:Y:S01]  /*0730*/  UIADD3 UR10, UP0, UPT, UR11, UR18, URZ ;  /* 0x000000120b0a7290 */ /* 0x000fe2000ff1e0ff */
[----:B--2---:R-:W-:Y:S01]  /*0740*/  DFMA R22, R12, R22, R10 ;  /* 0x000000160c16722b */ /* 0x004fe2000000000a */
[----:B------:R-:W-:Y:S02]  /*0750*/  IMAD.U32 R10, RZ, RZ, UR11 ;  /* 0x0000000bff0a7e24 */ /* 0x000fe4000f8e00ff */
[----:B------:R-:W-:Y:S01]  /*0760*/  MOV R11, UR12 ;  /* 0x0000000c000b7c02 */ /* 0x000fe20008000f00 */
[----:B------:R-:W-:Y:S01]  /*0770*/  UIADD3.X UR11, UPT, UPT, UR12, UR19, URZ, UP0, !UPT ;  /* 0x000000130c0b7290 */ /* 0x000fe200087fe4ff */
[----:B------:R-:W-:-:S04]  /*0780*/  IMAD.U32 R12, RZ, RZ, UR10 ;  /* 0x0000000aff0c7e24 */ /* 0x000fc8000f8e00ff */
[----:B------:R-:W4:Y:S01]  /*0790*/  LDG.E.64 R10, desc[UR14][R10.64] ;  /* 0x0000000e0a0a7981 */ /* 0x000f22000c1e1b00 */
[----:B------:R-:W-:Y:S01]  /*07a0*/  MOV R13, UR11 ;  /* 0x0000000b000d7c02 */ /* 0x000fe20008000f00 */
[----:B------:R-:W-:Y:S01]  /*07b0*/  UIADD3 UR10, UP0, UPT, UR10, UR18, URZ ;  /* 0x000000120a0a7290 */ /* 0x000fe2000ff1e0ff */
[----:B---3--:R-:W-:Y:S01]  /*07c0*/  DFMA R24, R14, R24, R22 ;  /* 0x000000180e18722b */ /* 0x008fe20000000016 */
[----:B------:R-:W2:Y:S04]  /*07d0*/  LDG.E.64 R14, desc[UR14][R6.64+0x18] ;  /* 0x0000180e060e7981 */ /* 0x000ea8000c1e1b00 */
[----:B------:R-:W2:Y:S01]  /*07e0*/  LDG.E.64 R12, desc[UR14][R12.64] ;  /* 0x0000000e0c0c7981 */ /* 0x000ea2000c1e1b00 */
[----:B------:R-:W-:Y:S01]  /*07f0*/  UIADD3.X UR11, UPT, UPT, UR11, UR19, URZ, UP0, !UPT ;  /* 0x000000130b0b7290 */ /* 0x000fe200087fe4ff */
[----:B------:R-:W-:-:S05]  /*0800*/  IMAD.U32 R22, RZ, RZ, UR10 ;  /* 0x0000000aff167e24 */ /* 0x000fca000f8e00ff */
[----:B------:R-:W-:-:S06]  /*0810*/  MOV R23, UR11 ;  /* 0x0000000b00177c02 */ /* 0x000fcc0008000f00 */
[----:B------:R-:W3:Y:S01]  /*0820*/  LDG.E.64 R22, desc[UR14][R22.64] ;  /* 0x0000000e16167981 */ /* 0x000ee2000c1e1b00 */
[----:B-----5:R-:W-:-:S03]  /*0830*/  DFMA R18, R8, R18, R24 ;  /* 0x000000120812722b */ /* 0x020fc60000000018 */
[----:B------:R-:W3:Y:S01]  /*0840*/  LDG.E.64 R8, desc[UR14][R6.64+0x20] ;  /* 0x0000200e06087981 */ /* 0x000ee2000c1e1b00 */
[----:B------:R-:W-:-:S04]  /*0850*/  UIADD3 UR10, UP0, UPT, UR10, UR18, URZ ;  /* 0x000000120a0a7290 */ /* 0x000fc8000ff1e0ff */
[----:B------:R-:W-:Y:S02]  /*0860*/  UIADD3.X UR11, UPT, UPT, UR11, UR19, URZ, UP0, !UPT ;  /* 0x000000130b0b7290 */ /* 0x000fe400087fe4ff */
[----:B------:R-:W-:Y:S01]  /*0870*/  UIADD3 UR12, UP0, UPT, UR10, UR18, URZ ;  /* 0x000000120a0c7290 */ /* 0x000fe2000ff1e0ff */
[----:B----4-:R-:W-:Y:S01]  /*0880*/  DFMA R10, R16, R10, R18 ;  /* 0x0000000a100a722b */ /* 0x010fe20000000012 */
[----:B------:R-:W-:Y:S02]  /*0890*/  IMAD.U32 R16, RZ, RZ, UR10 ;  /* 0x0000000aff107e24 */ /* 0x000fe4000f8e00ff */
[----:B------:R-:W-:Y:S01]  /*08a0*/  MOV R17, UR11 ;  /* 0x0000000b00117c02 */ /* 0x000fe20008000f00 */
[----:B------:R-:W-:Y:S02]  /*08b0*/  UIADD3.X UR10, UPT, UPT, UR11, UR19, URZ, UP0, !UPT ;  /* 0x000000130b0a7290 */ /* 0x000fe400087fe4ff */
[----:B------:R-:W-:-:S03]  /*08c0*/  UIADD3 UR11, UP0, UPT, UR12, UR18, URZ ;  /* 0x000000120c0b7290 */ /* 0x000fc6000ff1e0ff */
[----:B------:R-:W4:Y:S01]  /*08d0*/  LDG.E.64 R16, desc[UR14][R16.64] ;  /* 0x0000000e10107981 */ /* 0x000f22000c1e1b00 */
[----:B--2---:R-:W-:-:S03]  /*08e0*/  DFMA R24, R14, R12, R10 ;  /* 0x0000000c0e18722b */ /* 0x004fc6000000000a */
[----:B------:R-:W4:Y:S01]  /*08f0*/  LDG.E.64 R14, desc[UR14][R6.64+0x28] ;  /* 0x0000280e060e7981 */ /* 0x000f22000c1e1b00 */
[----:B------:R-:W-:Y:S01]  /*0900*/  IMAD.U32 R12, RZ, RZ, UR12 ;  /* 0x0000000cff0c7e24 */ /* 0x000fe2000f8e00ff */
[----:B------:R-:W-:Y:S01]  /*0910*/  MOV R13, UR10 ;  /* 0x0000000a000d7c02 */ /* 0x000fe20008000f00 */
[----:B------:R-:W-:Y:S01]  /*0920*/  UIADD3.X UR10, UPT, UPT, UR10, UR19, URZ, UP0, !UPT ;  /* 0x000000130a0a7290 */ /* 0x000fe200087fe4ff */
[----:B------:R-:W2:Y:S01]  /*0930*/  LDG.E.64 R10, desc[UR14][R6.64+0x30] ;  /* 0x0000300e060a7981 */ /* 0x000ea2000c1e1b00 */
[----:B------:R-:W-:-:S03]  /*0940*/  IMAD.U32 R18, RZ, RZ, UR11 ;  /* 0x0000000bff127e24 */ /* 0x000fc6000f8e00ff */
[----:B------:R-:W2:Y:S01]  /*0950*/  LDG.E.64 R12, desc[UR14][R12.64] ;  /* 0x0000000e0c0c7981 */ /* 0x000ea2000c1e1b00 */
[----:B------:R-:W-:-:S06]  /*0960*/  MOV R19, UR10 ;  /* 0x0000000a00137c02 */ /* 0x000fcc0008000f00 */
[----:B------:R-:W5:Y:S01]  /*0970*/  LDG.E.64 R18, desc[UR14][R18.64] ;  /* 0x0000000e12127981 */ /* 0x000f62000c1e1b00 */
[----:B---3--:R-:W-:-:S03]  /*0980*/  DFMA R22, R8, R22, R24 ;  /* 0x000000160816722b */ /* 0x008fc60000000018 */
[----:B------:R0:W5:Y:S01]  /*0990*/  LDG.E.64 R8, desc[UR14][R6.64+0x38] ;  /* 0x0000380e06087981 */ /* 0x000162000c1e1b00 */
[----:B------:R-:W-:Y:S02]  /*09a0*/  ULEA UR13, UP0, UR18, UR13, 0x4 ;  /* 0x0000000d120d7291 */ /* 0x000fe4000f8020ff */
[----:B------:R-:W-:Y:S02]  /*09b0*/  UIADD3 UR5, UPT, UPT, UR5, 0x10, URZ ;  /* 0x0000001005057890 */ /* 0x000fe4000fffe0ff */
[----:B------:R-:W-:Y:S02]  /*09c0*/  ULEA.HI.X UR16, UR18, UR16, UR19, 0x4, UP0 ;  /* 0x0000001012107291 */ /* 0x000fe400080f2413 */
[----:B------:R-:W-:Y:S01]  /*09d0*/  UISETP.NE.AND UP0, UPT, UR5, URZ, UPT ;  /* 0x000000ff0500728c */ /* 0x000fe2000bf05270 */
[----:B0-----:R-:W-:-:S05]  /*09e0*/  IADD3 R6, P0, PT, R6, 0x80, RZ ;  /* 0x0000008006067810 */ /* 0x001fca0007f1e0ff */
[----:B------:R-:W-:Y:S01]  /*09f0*/  IMAD.X R7, RZ, RZ, R7, P0 ;  /* 0x000000ffff077224 */ /* 0x000fe200000e0607 */
[----:B----4-:R-:W-:-:S08]  /*0a00*/  DFMA R14, R14, R16, R22 ;  /* 0x000000100e0e722b */ /* 0x010fd00000000016 */
[----:B--2---:R-:W-:-:S08]  /*0a10*/  DFMA R10, R10, R12, R14 ;  /* 0x0000000c0a0a722b */ /* 0x004fd0000000000e */
[----:B-----5:R-:W-:Y:S01]  /*0a20*/  DFMA R16, R8, R18, R10 ;  /* 0x000000120810722b */ /* 0x020fe2000000000a */
[----:B------:R-:W-:Y:S10]  /*0a30*/  BRA.U UP0, `(.L_x_1) ;  /* 0xfffffff9002c7547 */ /* 0x000ff4000b83ffff */
[----:B------:R-:W-:-:S05]  /*0a40*/  UMOV UR5, UR8 ;  /* 0x0000000800057c82 */ /* 0x000fca0008000000 */
.L_x_0:
[----:B------:R-:W-:-:S09]  /*0a50*/  UISETP.NE.AND UP0, UPT, UR20, URZ, UPT ;  /* 0x000000ff1400728c */ /* 0x000fd2000bf05270 */
[----:B------:R-:W-:Y:S05]  /*0a60*/  BRA.U !UP0, `(.L_x_2) ;  /* 0x0000000908147547 */ /* 0x000fea000b800000 */
[----:B------:R-:W-:Y:S02]  /*0a70*/  UIADD3 UR10, UPT, UPT, UR20, -0x1, URZ ;  /* 0xffffffff140a7890 */ /* 0x000fe4000fffe0ff */
[----:B------:R-:W-:Y:S02]  /*0a80*/  UISETP.NE.AND UP0, UPT, UR21, URZ, UPT ;  /* 0x000000ff1500728c */ /* 0x000fe4000bf05270 */
[----:B------:R-:W-:-:S09]  /*0a90*/  UISETP.GE.U32.AND UP1, UPT, UR10, 0x7, UPT ;  /* 0x000000070a00788c */ /* 0x000fd2000bf26070 */
[----:B------:R-:W-:Y:S05]  /*0aa0*/  BRA.U !UP1, `(.L_x_3) ;  /* 0x0000000109f47547 */ /* 0x000fea000b800000 */
[----:B------:R-:W1:Y:S01]  /*0ab0*/  LDCU.64 UR16, c[0x0][0x3a0] ;  /* 0x00007400ff1077ac */ /* 0x000e620008000a00 */
[----:B------:R-:W-:-:S05]  /*0ac0*/  MOV R7, UR5 ;  /* 0x0000000500077c02 */ /* 0x000fca0008000f00 */
[----:B------:R-:W-:-:S05]  /*0ad0*/  IMAD.WIDE.U32 R6, R7, 0x8, R4 ;  /* 0x0000000807067825 */ /* 0x000fca00078e0004 */
[----:B0-----:R-:W2:Y:S04]  /*0ae0*/  LDG.E.64 R12, desc[UR14][R6.64] ;  /* 0x0000000e060c7981 */ /* 0x001ea8000c1e1b00 */
[----:B------:R-:W3:Y:S01]  /*0af0*/  LDG.E.64 R8, desc[UR14][R6.64+0x8] ;  /* 0x0000080e06087981 */ /* 0x000ee2000c1e1b00 */
[----:B-1----:R-:W-:-:S03]  /*0b00*/  UIMAD.WIDE.U32 UR10, UR5, UR16, UR6 ;  /* 0x00000010050a72a5 */ /* 0x002fc6000f8e0006 */
[----:B------:R-:W4:Y:S01]  /*0b10*/  LDG.E.64 R14, desc[UR14][R6.64+0x10] ;  /* 0x0000100e060e7981 */ /* 0x000f22000c1e1b00 */
[----:B------:R-:W-:Y:S02]  /*0b20*/  UIMAD UR12, UR5, UR17, UR11 ;  /* 0x00000011050c72a4 */ /* 0x000fe4000f8e020b */
[----:B------:R-:W-:Y:S01]  /*0b30*/  MOV R25, UR11 ;  /* 0x0000000b00197c02 */ /* 0x000fe20008000f00 */
[----:B------:R-:W-:-:S03]  /*0b40*/  IMAD.U32 R24, RZ, RZ, UR10 ;  /* 0x0000000aff187e24 */ /* 0x000fc6000f8e00ff */
[----:B------:R-:W-:-:S06]  /*0b50*/  IMAD.U32 R25, RZ, RZ, UR12 ;  /* 0x0000000cff197e24 */ /* 0x000fcc000f8e00ff */
[----:B------:R-:W2:Y:S01]  /*0b60*/  LDG.E.64 R24, desc[UR14][R24.64] ;  /* 0x0000000e18187981 */ /* 0x000ea2000c1e1b00 */
[----:B------:R-:W-:-:S04]  /*0b70*/  UIADD3 UR10, UP1, UPT, UR10, UR16, URZ ;  /* 0x000000100a0a7290 */ /* 0x000fc8000ff3e0ff */
[----:B------:R-:W-:Y:S02]  /*0b80*/  UIADD3.X UR11, UPT, UPT, UR12, UR17, URZ, UP1, !UPT ;  /* 0x000000110c0b7290 */ /* 0x000fe40008ffe4ff */
[----:B------:R-:W-:Y:S02]  /*0b90*/  UIADD3 UR12, UP1, UPT, UR10, UR16, URZ ;  /* 0x000000100a0c7290 */ /* 0x000fe4000ff3e0ff */
[----:B------:R-:W-:Y:S02]  /*0ba0*/  MOV R10, UR10 ;  /* 0x0000000a000a7c02 */ /* 0x000fe40008000f00 */
[----:B------:R-:W-:Y:S01]  /*0bb0*/  IMAD.U32 R11, RZ, RZ, UR11 ;  /* 0x0000000bff0b7e24 */ /* 0x000fe2000f8e00ff */
[----:B------:R-:W-:Y:S02]  /*0bc0*/  UIADD3.X UR11, UPT, UPT, UR11, UR17, URZ, UP1, !UPT ;  /* 0x000000110b0b7290 */ /* 0x000fe40008ffe4ff */
[----:B------:R-:W-:-:S03]  /*0bd0*/  UIADD3 UR10, UP1, UPT, UR12, UR16, URZ ;  /* 0x000000100c0a7290 */ /* 0x000fc6000ff3e0ff */
[----:B------:R-:W3:Y:S01]  /*0be0*/  LDG.E.64 R10, desc[UR14][R10.64] ;  /* 0x0000000e0a0a7981 */ /* 0x000ee2000c1e1b00 */
[----:B------:R-:W-:Y:S01]  /*0bf0*/  MOV R18, UR12 ;  /* 0x0000000c00127c02 */ /* 0x000fe20008000f00 */
[----:B------:R-:W-:Y:S01]  /*0c00*/  IMAD.U32 R19, RZ, RZ, UR11 ;  /* 0x0000000bff137e24 */ /* 0x000fe2000f8e00ff */
[----:B------:R-:W-:Y:S01]  /*0c10*/  UIADD3.X UR11, UPT, UPT, UR11, UR17, URZ, UP1, !UPT ;  /* 0x000000110b0b7290 */ /* 0x000fe20008ffe4ff */
[----:B------:R-:W-:-:S04]  /*0c20*/  MOV R22, UR10 ;  /* 0x0000000a00167c02 */ /* 0x000fc80008000f00 */
[----:B------:R-:W4:Y:S01]  /*0c30*/  LDG.E.64 R18, desc[UR14][R18.64] ;  /* 0x0000000e12127981 */ /* 0x000f22000c1e1b00 */
[----:B------:R-:W-:-:S06]  /*0c40*/  IMAD.U32 R23, RZ, RZ, UR11 ;  /* 0x0000000bff177e24 */ /* 0x000fcc000f8e00ff */
[----:B------:R-:W5:Y:S01]  /*0c50*/  LDG.E.64 R22, desc[UR14][R22.64] ;  /* 0x0000000e16167981 */ /* 0x000f62000c1e1b00 */
[----:B--2---:R-:W-:-:S03]  /*0c60*/  DFMA R24, R12, R24, R16 ;  /* 0x000000180c18722b */ /* 0x004fc60000000010 */
[----:B------:R-:W5:Y:S01]  /*0c70*/  LDG.E.64 R12, desc[UR14][R6.64+0x18] ;  /* 0x0000180e060c7981 */ /* 0x000f62000c1e1b00 */
[----:B------:R-:W-:-:S04]  /*0c80*/  UIADD3 UR10, UP1, UPT, UR10, UR16, URZ ;  /* 0x000000100a0a7290 */ /* 0x000fc8000ff3e0ff */
[----:B------:R-:W-:Y:S02]  /*0c90*/  UIADD3.X UR11, UPT, UPT, UR11, UR17, URZ, UP1, !UPT ;  /* 0x000000110b0b7290 */ /* 0x000fe40008ffe4ff */
[----:B------:R-:W-:Y:S01]  /*0ca0*/  UIADD3 UR13, UP1, UPT, UR10, UR16, URZ ;  /* 0x000000100a0d7290 */ /* 0x000fe2000ff3e0ff */
[----:B---3--:R-:W-:Y:S01]  /*0cb0*/  DFMA R8, R8, R10, R24 ;  /* 0x0000000a0808722b */ /* 0x008fe20000000018 */
[----:B------:R-:W-:Y:S02]  /*0cc0*/  MOV R10, UR10 ;  /* 0x0000000a000a7c02 */ /* 0x000fe40008000f00 */
[----:B------:R-:W-:Y:S01]  /*0cd0*/  IMAD.U32 R11, RZ, RZ, UR11 ;  /* 0x0000000bff0b7e24 */ /* 0x000fe2000f8e00ff */
[----:B------:R-:W-:Y:S02]  /*0ce0*/  UIADD3.X UR11, UPT, UPT, UR11, UR17, URZ, UP1, !UPT ;  /* 0x000000110b0b7290 */ /* 0x000fe40008ffe4ff */
[----:B------:R-:W-:Y:S02]  /*0cf0*/  UIADD3 UR12, UP1, UPT, UR13, UR16, URZ ;  /* 0x000000100d0c7290 */ /* 0x000fe4000ff3e0ff */
[----:B----4-:R-:W-:Y:S01]  /*0d00*/  DFMA R14, R14, R18, R8 ;  /* 0x000000120e0e722b */ /* 0x010fe20000000008 */
[----:B------:R-:W2:Y:S01]  /*0d10*/  LDG.E.64 R10, desc[UR14][R10.64] ;  /* 0x0000000e0a0a7981 */ /* 0x000ea2000c1e1b00 */
[----:B------:R-:W-:-:S03]  /*0d20*/  MOV R28, UR13 ;  /* 0x0000000d001c7c02 */ /* 0x000fc60008000f00 */
[----:B------:R-:W2:Y:S01]  /*0d30*/  LDG.E.64 R8, desc[UR14][R6.64+0x20] ;  /* 0x0000200e06087981 */ /* 0x000ea2000c1e1b00 */
[----:B------:R-:W-:Y:S01]  /*0d40*/  IMAD.U32 R29, RZ, RZ, UR11 ;  /* 0x0000000bff1d7e24 */ /* 0x000fe2000f8e00ff */
[----:B------:R-:W-:Y:S02]  /*0d50*/  UIADD3.X UR11, UPT, UPT, UR11, UR17, URZ, UP1, !UPT ;  /* 0x000000110b0b7290 */ /* 0x000fe40008ffe4ff */
[----:B------:R-:W3:Y:S01]  /*0d60*/  LDG.E.64 R18, desc[UR14][R6.64+0x28] ;  /* 0x0000280e06127981 */ /* 0x000ee2000c1e1b00 */
[----:B------:R-:W-:Y:S02]  /*0d70*/  UIADD3 UR10, UP1, UPT, UR12, UR16, URZ ;  /* 0x000000100c0a7290 */ /* 0x000fe4000ff3e0ff */
[----:B------:R-:W-:Y:S01]  /*0d80*/  MOV R26, UR12 ;  /* 0x0000000c001a7c02 */ /* 0x000fe20008000f00 */
[----:B------:R-:W-:Y:S01]  /*0d90*/  IMAD.U32 R27, RZ, RZ, UR11 ;  /* 0x0000000bff1b7e24 */ /* 0x000fe2000f8e00ff */
[----:B------:R-:W-:Y:S02]  /*0da0*/  UIADD3.X UR11, UPT, UPT, UR11, UR17, URZ, UP1, !UPT ;  /* 0x000000110b0b7290 */ /* 0x000fe40008ffe4ff */
[----:B------:R-:W-:-:S02]  /*0db0*/  MOV R24, UR10 ;  /* 0x0000000a00187c02 */ /* 0x000fc40008000f00 */
[----:B------:R-:W4:Y:S02]  /*0dc0*/  LDG.E.64 R16, desc[UR14][R26.64] ;  /* 0x0000000e1a107981 */ /* 0x000f24000c1e1b00 */
[----:B------:R-:W-:-:S06]  /*0dd0*/  IMAD.U32 R25, RZ, RZ, UR11 ;  /* 0x0000000bff197e24 */ /* 0x000fcc000f8e00ff */
[----:B------:R-:W4:Y:S04]  /*0de0*/  LDG.E.64 R24, desc[UR14][R24.64] ;  /* 0x0000000e18187981 */ /* 0x000f28000c1e1b00 */
[----:B------:R-:W4:Y:S01]  /*0df0*/  LDG.E.64 R26, desc[UR14][R6.64+0x38] ;  /* 0x0000380e061a7981 */ /* 0x000f22000c1e1b00 */
[----:B-----5:R-:W-:-:S03]  /*0e00*/  DFMA R12, R12, R22, R14 ;  /* 0x000000160c0c722b */ /* 0x020fc6000000000e */
[----:B------:R-:W3:Y:S04]  /*0e10*/  LDG.E.64 R22, desc[UR14][R28.64] ;  /* 0x0000000e1c167981 */ /* 0x000ee8000c1e1b00 */
[----:B------:R-:W4:Y:S01]  /*0e20*/  LDG.E.64 R14, desc[UR14][R6.64+0x30] ;  /* 0x0000300e060e7981 */ /* 0x000f22000c1e1b00 */
[----:B--2---:R-:W-:Y:S01]  /*0e30*/  DFMA R8, R8, R10, R12 ;  /* 0x0000000a0808722b */ /* 0x004fe2000000000c */
[----:B------:R-:W-:-:S07]  /*0e40*/  UIADD3 UR5, UPT, UPT, UR5, 0x8, URZ ;  /* 0x0000000805057890 */ /* 0x000fce000fffe0ff */
[----:B---3--:R-:W-:-:S08]  /*0e50*/  DFMA R8, R18, R22, R8 ;  /* 0x000000161208722b */ /* 0x008fd00000000008 */
[----:B----4-:R-:W-:-:S08]  /*0e60*/  DFMA R16, R14, R16, R8 ;  /* 0x000000100e10722b */ /* 0x010fd00000000008 */
[----:B------:R-:W-:-:S11]  /*0e70*/  DFMA R16, R26, R24, R16 ;  /* 0x000000181a10722b */ /* 0x000fd60000000010 */
.L_x_3:
        /* <DEDUP_REMOVED lines=12> */
[----:B------:R-:W-:-:S03]  /*0f40*/  UIMAD UR12, UR5, UR11, UR17 ;  /* 0x0000000b050c72a4 */ /* 0x000fc6000f8e0211 */
[----:B------:R-:W5:Y:S01]  /*0f50*/  LDG.E.64 R24, desc[UR14][R26.64+0x18] ;  /* 0x0000180e1a187981 */ /* 0x000f62000c1e1b00 */
[----:B------:R-:W-:Y:S01]  /*0f60*/  UIADD3 UR13, UP1, UPT, UR16, UR10, URZ ;  /* 0x0000000a100d7290 */ /* 0x000fe2000ff3e0ff */
[----:B------:R-:W-:Y:S01]  /*0f70*/  MOV R9, UR17 ;  /* 0x0000001100097c02 */ /* 0x000fe20008000f00 */
[----:B------:R-:W-:Y:S02]  /*0f80*/  IMAD.U32 R8, RZ, RZ, UR16 ;  /* 0x00000010ff087e24 */ /* 0x000fe4000f8e00ff */
[----:B------:R-:W-:Y:S01]  /*0f90*/  IMAD.U32 R9, RZ, RZ, UR12 ;  /* 0x0000000cff097e24 */ /* 0x000fe2000f8e00ff */
[----:B------:R-:W-:Y:S02]  /*0fa0*/  UIADD3.X UR12, UPT, UPT, UR12, UR11, URZ, UP1, !UPT ;  /* 0x0000000b0c0c7290 */ /* 0x000fe40008ffe4ff */
[----:B------:R-:W-:Y:S02]  /*0fb0*/  UIADD3 UR16, UP1, UPT, UR13, UR10, URZ ;  /* 0x0000000a0d107290 */ /* 0x000fe4000ff3e0ff */
[----:B------:R-:W-:Y:S01]  /*0fc0*/  MOV R12, UR13 ;  /* 0x0000000d000c7c02 */ /* 0x000fe20008000f00 */
[----:B------:R-:W2:Y:S01]  /*0fd0*/  LDG.E.64 R8, desc[UR14][R8.64] ;  /* 0x0000000e08087981 */ /* 0x000ea2000c1e1b00 */
[----:B------:R-:W-:Y:S01]  /*0fe0*/  IMAD.U32 R13, RZ, RZ, UR12 ;  /* 0x0000000cff0d7e24 */ /* 0x000fe2000f8e00ff */
[----:B------:R-:W-:-:S02]  /*0ff0*/  UIADD3.X UR12, UPT, UPT, UR12, UR11, URZ, UP1, !UPT ;  /* 0x0000000b0c0c7290 */ /* 0x000fc40008ffe4ff */
[----:B------:R-:W-:Y:S02]  /*1000*/  UIADD3 UR10, UP1, UPT, UR16, UR10, URZ ;  /* 0x0000000a100a7290 */ /* 0x000fe4000ff3e0ff */
[----:B------:R-:W-:Y:S01]  /*1010*/  MOV R18, UR16 ;  /* 0x0000001000127c02 */ /* 0x000fe20008000f00 */
[----:B------:R-:W3:Y:S01]  /*1020*/  LDG.E.64 R12, desc[UR14][R12.64] ;  /* 0x0000000e0c0c7981 */ /* 0x000ee2000c1e1b00 */
[----:B------:R-:W-:Y:S01]  /*1030*/  IMAD.U32 R19, RZ, RZ, UR12 ;  /* 0x0000000cff137e24 */ /* 0x000fe2000f8e00ff */
[----:B------:R-:W-:Y:S01]  /*1040*/  UIADD3.X UR11, UPT, UPT, UR12, UR11, URZ, UP1, !UPT ;  /* 0x0000000b0c0b7290 */ /* 0x000fe20008ffe4ff */
[----:B------:R-:W-:-:S04]  /*1050*/  MOV R22, UR10 ;  /* 0x0000000a00167c02 */ /* 0x000fc80008000f00 */
[----:B------:R-:W4:Y:S01]  /*1060*/  LDG.E.64 R18, desc[UR14][R18.64] ;  /* 0x0000000e12127981 */ /* 0x000f22000c1e1b00 */
[----:B------:R-:W-:-:S06]  /*1070*/  IMAD.U32 R23, RZ, RZ, UR11 ;  /* 0x0000000bff177e24 */ /* 0x000fcc000f8e00ff */
[----:B------:R-:W5:Y:S01]  /*1080*/  LDG.E.64 R22, desc[UR14][R22.64] ;  /* 0x0000000e16167981 */ /* 0x000f62000c1e1b00 */
[----:B------:R-:W-:Y:S01]  /*1090*/  UIADD3 UR5, UPT, UPT, UR5, 0x4, URZ ;  /* 0x0000000405057890 */ /* 0x000fe2000fffe0ff */
[----:B--2---:R-:W-:-:S08]  /*10a0*/  DFMA R6, R6, R8, R16 ;  /* 0x000000080606722b */ /* 0x004fd00000000010 */
[----:B---3--:R-:W-:-:S08]  /*10b0*/  DFMA R6, R10, R12, R6 ;  /* 0x0000000c0a06722b */ /* 0x008fd00000000006 */
[----:B----4-:R-:W-:-:S08]  /*10c0*/  DFMA R6, R14, R18, R6 ;  /* 0x000000120e06722b */ /* 0x010fd00000000006 */
[----:B-----5:R-:W-:-:S11]  /*10d0*/  DFMA R16, R24, R22, R6 ;  /* 0x000000161810722b */ /* 0x020fd60000000006 */
.L_x_4:
[----:B------:R-:W-:Y:S05]  /*10e0*/  BRA.U !UP0, `(.L_x_2) ;  /* 0x0000000108747547 */ /* 0x000fea000b800000 */
[----:B------:R-:W1:Y:S01]  /*10f0*/  LDCU.64 UR10, c[0x0][0x3a0] ;  /* 0x00007400ff0a77ac */ /* 0x000e620008000a00 */
[----:B------:R-:W-:-:S05]  /*1100*/  MOV R7, UR5 ;  /* 0x0000000500077c02 */ /* 0x000fca0008000f00 */
[----:B------:R-:W-:-:S05]  /*1110*/  IMAD.WIDE.U32 R6, R7, 0x8, R4 ;  /* 0x0000000807067825 */ /* 0x000fca00078e0004 */
[----:B0-----:R-:W2:Y:S01]  /*1120*/  LDG.E.64 R8, desc[UR14][R6.64] ;  /* 0x0000000e06087981 */ /* 0x001ea2000c1e1b00 */
[----:B-1----:R-:W-:-:S04]  /*1130*/  UIMAD.WIDE.U32 UR6, UR5, UR10, UR6 ;  /* 0x0000000a050672a5 */ /* 0x002fc8000f8e0006 */
[----:B------:R-:W-:Y:S02]  /*1140*/  UIMAD UR5, UR5, UR11, UR7 ;  /* 0x0000000b050572a4 */ /* 0x000fe4000f8e0207 */
[----:B------:R-:W-:Y:S01]  /*1150*/  MOV R11, UR7 ;  /* 0x00000007000b7c02 */ /* 0x000fe20008000f00 */
[----:B------:R-:W-:-:S03]  /*1160*/  IMAD.U32 R10, RZ, RZ, UR6 ;  /* 0x00000006ff0a7e24 */ /* 0x000fc6000f8e00ff */
[----:B------:R-:W-:-:S06]  /*1170*/  IMAD.U32 R11, RZ, RZ, UR5 ;  /* 0x00000005ff0b7e24 */ /* 0x000fcc000f8e00ff */
[----:B------:R-:W2:Y:S01]  /*1180*/  LDG.E.64 R10, desc[UR14][R10.64] ;  /* 0x0000000e0a0a7981 */ /* 0x000ea2000c1e1b00 */
[----:B------:R-:W-:Y:S01]  /*1190*/  UISETP.NE.AND UP0, UPT, UR22, 0x1, UPT ;  /* 0x000000011600788c */ /* 0x000fe2000bf05270 */
[----:B--2---:R-:W-:-:S08]  /*11a0*/  DFMA R16, R8, R10, R16 ;  /* 0x0000000a0810722b */ /* 0x004fd00000000010 */
[----:B------:R-:W-:Y:S05]  /*11b0*/  BRA.U !UP0, `(.L_x_2) ;  /* 0x0000000108407547 */ /* 0x000fea000b800000 */
[----:B------:R-:W-:Y:S01]  /*11c0*/  UISETP.NE.AND UP0, UPT, UR22, 0x2, UPT ;  /* 0x000000021600788c */ /* 0x000fe2000bf05270 */
[----:B------:R-:W2:Y:S01]  /*11d0*/  LDG.E.64 R8, desc[UR14][R6.64+0x8] ;  /* 0x0000080e06087981 */ /* 0x000ea2000c1e1b00 */
[----:B------:R-:W-:-:S04]  /*11e0*/  UIADD3 UR7, UP1, UPT, UR6, UR10, URZ ;  /* 0x0000000a06077290 */ /* 0x000fc8000ff3e0ff */
[----:B------:R-:W-:Y:S01]  /*11f0*/  UIADD3.X UR5, UPT, UPT, UR5, UR11, URZ, UP1, !UPT ;  /* 0x0000000b05057290 */ /* 0x000fe20008ffe4ff */
[----:B------:R-:W-:Y:S02]  /*1200*/  PLOP3.LUT P0, PT, PT, PT, UP0, 0x80, 0x8 ;  /* 0x000000000008781c */ /* 0x000fe40003f0f008 */
[----:B------:R-:W-:Y:S02]  /*1210*/  MOV R10, UR7 ;  /* 0x00000007000a7c02 */ /* 0x000fe40008000f00 */
[----:B------:R-:W-:Y:S01]  /*1220*/  @UP0 UIADD3 UR6, UP1, UPT, UR7, UR10, URZ ;  /* 0x0000000a07060290 */ /* 0x000fe2000ff3e0ff */
[----:B------:R-:W-:-:S03]  /*1230*/  IMAD.U32 R11, RZ, RZ, UR5 ;  /* 0x00000005ff0b7e24 */ /* 0x000fc6000f8e00ff */
[----:B------:R-:W-:-:S03]  /*1240*/  @UP0 UIADD3.X UR7, UPT, UPT, UR5, UR11, URZ, UP1, !UPT ;  /* 0x0000000b05070290 */ /* 0x000fc60008ffe4ff */
[----:B------:R-:W2:Y:S01]  /*1250*/  LDG.E.64 R10, desc[UR14][R10.64] ;  /* 0x0000000e0a0a7981 */ /* 0x000ea2000c1e1b00 */
[----:B------:R-:W-:Y:S02]  /*1260*/  MOV R14, UR6 ;  /* 0x00000006000e7c02 */ /* 0x000fe40008000f00 */
[----:B------:R-:W-:Y:S01]  /*1270*/  MOV R15, UR7 ;  /* 0x00000007000f7c02 */ /* 0x000fe20008000f00 */
[----:B------:R-:W3:Y:S05]  /*1280*/  @P0 LDG.E.64 R12, desc[UR14][R6.64+0x10] ;  /* 0x0000100e060c0981 */ /* 0x000eea000c1e1b00 */
[----:B------:R-:W3:Y:S01]  /*1290*/  @P0 LDG.E.64 R14, desc[UR14][R14.64] ;  /* 0x0000000e0e0e0981 */ /* 0x000ee2000c1e1b00 */
[----:B--2---:R-:W-:-:S08]  /*12a0*/  DFMA R16, R8, R10, R16 ;  /* 0x0000000a0810722b */ /* 0x004fd00000000010 */
[----:B---3--:R-:W-:-:S11]  /*12b0*/  @P0 DFMA R16, R12, R14, R16 ;  /* 0x0000000e0c10022b */ /* 0x008fd60000000010 */
.L_x_2:
[----:B------:R-:W-:Y:S01]  /*12c0*/  MOV R6, R2 ;  /* 0x0000000200067202 */ /* 0x000fe20000000f00 */
[----:B------:R-:W-:Y:S01]  /*12d0*/  IMAD.U32 R9, RZ, RZ, UR4 ;  /* 0x00000004ff097e24 */ /* 0x000fe2000f8e00ff */
[----:B------:R-:W-:Y:S01]  /*12e0*/  MOV R7, R21 ;  /* 0x0000001500077202 */ /* 0x000fe20000000f00 */
[----:B------:R-:W-:Y:S02]  /*12f0*/  UIADD3 UR4, UPT, UPT, UR4, 0x1, URZ ;  /* 0x0000000104047890 */ /* 0x000fe4000fffe0ff */
[----:B------:R-:W-:Y:S02]  /*1300*/  IMAD.WIDE.U32 R6, R9, 0x8, R6 ;  /* 0x0000000809067825 */ /* 0x000fe400078e0006 */
[----:B------:R-:W-:-:S03]  /*1310*/  UISETP.NE.AND UP0, UPT, UR4, UR23, UPT ;  /* 0x000000170400728c */ /* 0x000fc6000bf05270 */
[----:B0-----:R1:W-:Y:S06]  /*1320*/  STG.E.64 desc[UR14][R6.64], R16 ;  /* 0x0000001006007986 */ /* 0x0013ec000c101b0e */
[----:B------:R-:W-:Y:S05]  /*1330*/  BRA.U UP0, `(.L_x_5) ;  /* 0xffffffed00b47547 */ /* 0x000fea000b83ffff */
[----:B------:R-:W-:Y:S05]  /*1340*/  EXIT ;  /* 0x000000000000794d */ /* 0x000fea0003800000 */
.L_x_6:
[----:B------:R-:W-:-:S00]  /*1350*/  BRA `(.L_x_6) ;  /* 0xfffffffc00fc7947 */ /* 0x000fc0000383ffff */
[----:B------:R-:W-:-:S00]  /*1360*/  NOP ;  /* 0x0000000000007918 */ /* 0x000fc00000000000 */
        /* <DEDUP_REMOVED lines=9> */
.L_x_7:


//--------------------- .nv.shared.reserved.0     --------------------------
	.section	.nv.shared.reserved.0,"aw",@nobits
	.weak		__nv_reservedSMEM_offset_0_alias
	.size		__nv_reservedSMEM_offset_0_alias, 0, 64
	.other		__nv_reservedSMEM_offset_0_alias,@"STO_CUDA_RESERVED_SHARED STV_DEFAULT"
__nv_reservedSMEM_offset_0_alias:
	.zero		0
	.zero		64


//--------------------- .nv.constant0._Z15matrix_multiplyPdS_S_mmmi --------------------------
	.section	.nv.constant0._Z15matrix_multiplyPdS_S_mmmi,"a",@progbits
	.sectionflags	@""
	.align	4
.nv.constant0._Z15matrix_multiplyPdS_S_mmmi:
	.zero		948


//--------------------- SYMBOLS --------------------------

	.type		.nv.reservedSmem.offset0,@object
	.size		.nv.reservedSmem.offset0,0x4
